//
// Generated by NVIDIA NVVM Compiler
//
// Compiler Build ID: CL-36424714
// Cuda compilation tools, release 13.0, V13.0.88
// Based on NVVM 20.0.0
//

.version 9.0
.target sm_100
.address_size 64

	// .globl	_Z6searchPfifPi
// _ZZ6searchPfifPiE8rangeTid has been demoted

.visible .entry _Z6searchPfifPi(
	.param .u64 .ptr .align 1 _Z6searchPfifPi_param_0,
	.param .u32 _Z6searchPfifPi_param_1,
	.param .f32 _Z6searchPfifPi_param_2,
	.param .u64 .ptr .align 1 _Z6searchPfifPi_param_3
)
{
	.reg .pred 	%p<7>;
	.reg .b32 	%r<24>;
	.reg .b32 	%f<12>;
	.reg .b64 	%rd<11>;
	// demoted variable
	.shared .align 4 .u32 _ZZ6searchPfifPiE8rangeTid;
	ld.param.u64 	%rd3, [_Z6searchPfifPi_param_0];
	ld.param.u32 	%r12, [_Z6searchPfifPi_param_1];
	ld.param.f32 	%f2, [_Z6searchPfifPi_param_2];
	ld.param.u64 	%rd4, [_Z6searchPfifPi_param_3];
	cvta.to.global.u64 	%rd1, %rd3;
	cvta.to.global.u64 	%rd2, %rd4;
	mov.u32 	%r1, %tid.x;
	setp.ne.s32 	%p1, %r1, 0;
	@%p1 bra 	$L__BB0_2;
	mov.b32 	%r13, -1;
	st.global.u32 	[%rd2], %r13;
$L__BB0_2:
	bar.sync 	0;
	cvt.rn.f32.s32 	%f3, %r12;
	mov.u32 	%r14, %ntid.x;
	cvt.rn.f32.u32 	%f1, %r14;
	div.rn.f32 	%f4, %f3, %f1;
	cvt.rpi.f32.f32 	%f5, %f4;
	cvt.rzi.s32.f32 	%r22, %f5;
	mul.lo.s32 	%r23, %r22, %r1;
	add.s32 	%r15, %r23, %r22;
	min.s32 	%r16, %r15, %r12;
	add.s32 	%r20, %r16, -1;
	setp.le.s32 	%p2, %r20, %r23;
	@%p2 bra 	$L__BB0_7;
$L__BB0_3:
	mul.wide.s32 	%rd5, %r23, 4;
	add.s64 	%rd6, %rd1, %rd5;
	ld.global.f32 	%f6, [%rd6];
	setp.gtu.f32 	%p3, %f6, %f2;
	@%p3 bra 	$L__BB0_6;
	mul.wide.s32 	%rd7, %r20, 4;
	add.s64 	%rd8, %rd1, %rd7;
	ld.global.f32 	%f7, [%rd8];
	setp.ltu.f32 	%p4, %f7, %f2;
	@%p4 bra 	$L__BB0_6;
	st.shared.u32 	[_ZZ6searchPfifPiE8rangeTid], %r23;
$L__BB0_6:
	bar.sync 	0;
	cvt.rn.f32.s32 	%f8, %r22;
	div.rn.f32 	%f9, %f8, %f1;
	cvt.rpi.f32.f32 	%f10, %f9;
	cvt.rzi.s32.f32 	%r22, %f10;
	ld.shared.u32 	%r17, [_ZZ6searchPfifPiE8rangeTid];
	mad.lo.s32 	%r23, %r22, %r1, %r17;
	add.s32 	%r18, %r23, %r22;
	min.s32 	%r19, %r18, %r12;
	add.s32 	%r20, %r19, -1;
	setp.gt.s32 	%p5, %r20, %r23;
	@%p5 bra 	$L__BB0_3;
$L__BB0_7:
	mul.wide.s32 	%rd9, %r23, 4;
	add.s64 	%rd10, %rd1, %rd9;
	ld.global.f32 	%f11, [%rd10];
	setp.neu.f32 	%p6, %f11, %f2;
	@%p6 bra 	$L__BB0_9;
	st.global.u32 	[%rd2], %r23;
$L__BB0_9:
	ret;

}


// ===== COMPILED SASS (sm_100) =====

	.target	sm_100

	.elftype	@"ET_EXEC"


//--------------------- .note.nv.tkinfo           --------------------------
	.section	.note.nv.tkinfo,"",@"SHT_NOTE"
	.sectionflags	@"SHF_NOTE_NV_TKINFO"
	.tkinfo
        /*0018*/ 	.word	0x00000002
        /*0030*/ 	.string	""
        /*0030*/ 	.string	"ptxas"
        /*0030*/ 	.string	"Cuda compilation tools, release 13.0, V13.0.88"
        /*0030*/ 	.string	"Build cuda_13.0.r13.0/compiler.36424714_0"
        /*0030*/ 	.string	"-arch sm_100 -m 64 "



//--------------------- .note.nv.cuinfo           --------------------------
	.section	.note.nv.cuinfo,"",@"SHT_NOTE"
	.sectionflags	@"SHF_NOTE_NV_CUINFO"
        /*0018*/ 	.short	0x0002
        /*001a*/ 	.short	0x0064
        /*001c*/ 	.short	0x0082
	.zero		2


//--------------------- .nv.info                  --------------------------
	.section	.nv.info,"",@"SHT_CUDA_INFO"
	.align	4


	//----- nvinfo : EIATTR_REGCOUNT
	.align		4
        /*0000*/ 	.byte	0x04, 0x2f
        /*0002*/ 	.short	(.L_1 - .L_0)
	.align		4
.L_0:
        /*0004*/ 	.word	index@(_Z6searchPfifPi)
        /*0008*/ 	.word	0x00000013


	//----- nvinfo : EIATTR_FRAME_SIZE
	.align		4
.L_1:
        /*000c*/ 	.byte	0x04, 0x11
        /*000e*/ 	.short	(.L_3 - .L_2)
	.align		4
.L_2:
        /*0010*/ 	.word	index@($__internal_0_$__cuda_sm3x_div_rn_noftz_f32_slowpath)
        /*0014*/ 	.word	0x00000000


	//----- nvinfo : EIATTR_FRAME_SIZE
	.align		4
.L_3:
        /*0018*/ 	.byte	0x04, 0x11
        /*001a*/ 	.short	(.L_5 - .L_4)
	.align		4
.L_4:
        /*001c*/ 	.word	index@(_Z6searchPfifPi)
        /*0020*/ 	.word	0x00000000


	//----- nvinfo : EIATTR_MIN_STACK_SIZE
	.align		4
.L_5:
        /*0024*/ 	.byte	0x04, 0x12
        /*0026*/ 	.short	(.L_7 - .L_6)
	.align		4
.L_6:
        /*0028*/ 	.word	index@(_Z6searchPfifPi)
        /*002c*/ 	.word	0x00000000
.L_7:


//--------------------- .nv.compat                --------------------------
	.section	.nv.compat,"",@"SHT_CUDA_COMPAT_INFO"
	.align	4
        /*0000*/ 	.byte	0x02, 0x09, 0x00, 0x00, 0x02, 0x02, 0x01, 0x00, 0x02, 0x05, 0x05, 0x00, 0x03, 0x07, 0x01, 0x01
        /*0010*/ 	.byte	0x02, 0x03, 0x00, 0x00, 0x02, 0x06, 0x01, 0x00, 0x04, 0x0b, 0x08, 0x00, 0x01, 0x00, 0x00, 0x00
        /*0020*/ 	.byte	0x00, 0x00, 0x00, 0x00


//--------------------- .nv.info._Z6searchPfifPi  --------------------------
	.section	.nv.info._Z6searchPfifPi,"",@"SHT_CUDA_INFO"
	.sectionflags	@""
	.align	4


	//----- nvinfo : EIATTR_CUDA_API_VERSION
	.align		4
        /*0000*/ 	.byte	0x04, 0x37
        /*0002*/ 	.short	(.L_9 - .L_8)
.L_8:
        /*0004*/ 	.word	0x00000082


	//----- nvinfo : EIATTR_KPARAM_INFO
	.align		4
.L_9:
        /*0008*/ 	.byte	0x04, 0x17
        /*000a*/ 	.short	(.L_11 - .L_10)
.L_10:
        /*000c*/ 	.word	0x00000000
        /*0010*/ 	.short	0x0003
        /*0012*/ 	.short	0x0010
        /*0014*/ 	.byte	0x00, 0xf5, 0x21, 0x00


	//----- nvinfo : EIATTR_KPARAM_INFO
	.align		4
.L_11:
        /*0018*/ 	.byte	0x04, 0x17
        /*001a*/ 	.short	(.L_13 - .L_12)
.L_12:
        /*001c*/ 	.word	0x00000000
        /*0020*/ 	.short	0x0002
        /*0022*/ 	.short	0x000c
        /*0024*/ 	.byte	0x00, 0xf0, 0x11, 0x00


	//----- nvinfo : EIATTR_KPARAM_INFO
	.align		4
.L_13:
        /*0028*/ 	.byte	0x04, 0x17
        /*002a*/ 	.short	(.L_15 - .L_14)
.L_14:
        /*002c*/ 	.word	0x00000000
        /*0030*/ 	.short	0x0001
        /*0032*/ 	.short	0x0008
        /*0034*/ 	.byte	0x00, 0xf0, 0x11, 0x00


	//----- nvinfo : EIATTR_KPARAM_INFO
	.align		4
.L_15:
        /*0038*/ 	.byte	0x04, 0x17
        /*003a*/ 	.short	(.L_17 - .L_16)
.L_16:
        /*003c*/ 	.word	0x00000000
        /*0040*/ 	.short	0x0000
        /*0042*/ 	.short	0x0000
        /*0044*/ 	.byte	0x00, 0xf5, 0x21, 0x00


	//----- nvinfo : EIATTR_SPARSE_MMA_MASK
	.align		4
.L_17:
        /*0048*/ 	.byte	0x03, 0x50
        /*004a*/ 	.short	0x0000


	//----- nvinfo : EIATTR_MAXREG_COUNT
	.align		4
        /*004c*/ 	.byte	0x03, 0x1b
        /*004e*/ 	.short	0x00ff


	//----- nvinfo : EIATTR_NUM_BARRIERS
	.align		4
        /*0050*/ 	.byte	0x02, 0x4c
        /*0052*/ 	.byte	0x01
	.zero		1


	//----- nvinfo : EIATTR_MERCURY_ISA_VERSION
	.align		4
        /*0054*/ 	.byte	0x03, 0x5f
        /*0056*/ 	.short	0x0101


	//----- nvinfo : EIATTR_VRC_CTA_INIT_COUNT
	.align		4
        /*0058*/ 	.byte	0x02, 0x4a
	.zero		1
	.zero		1


	//----- nvinfo : EIATTR_EXIT_INSTR_OFFSETS
	.align		4
        /*005c*/ 	.byte	0x04, 0x1c
        /*005e*/ 	.short	(.L_19 - .L_18)


	//   ....[0]....
.L_18:
        /*0060*/ 	.word	0x000004c0


	//   ....[1]....
        /*0064*/ 	.word	0x000004f0


	//----- nvinfo : EIATTR_CRS_STACK_SIZE
	.align		4
.L_19:
        /*0068*/ 	.byte	0x04, 0x1e
        /*006a*/ 	.short	(.L_21 - .L_20)
.L_20:
        /*006c*/ 	.word	0x00000000


	//----- nvinfo : EIATTR_CBANK_PARAM_SIZE
	.align		4
.L_21:
        /*0070*/ 	.byte	0x03, 0x19
        /*0072*/ 	.short	0x0018


	//----- nvinfo : EIATTR_PARAM_CBANK
	.align		4
        /*0074*/ 	.byte	0x04, 0x0a
        /*0076*/ 	.short	(.L_23 - .L_22)
	.align		4
.L_22:
        /*0078*/ 	.word	index@(.nv.constant0._Z6searchPfifPi)
        /*007c*/ 	.short	0x0380
        /*007e*/ 	.short	0x0018


	//----- nvinfo : EIATTR_SW_WAR
	.align		4
.L_23:
        /*0080*/ 	.byte	0x04, 0x36
        /*0082*/ 	.short	(.L_25 - .L_24)
.L_24:
        /*0084*/ 	.word	0x00000008
.L_25:


//--------------------- .nv.callgraph             --------------------------
	.section	.nv.callgraph,"",@"SHT_CUDA_CALLGRAPH"
	.align	4
	.sectionentsize	8
	.align		4
        /*0000*/ 	.word	0x00000000
	.align		4
        /*0004*/ 	.word	0xffffffff
	.align		4
        /*0008*/ 	.word	0x00000000
	.align		4
        /*000c*/ 	.word	0xfffffffe
	.align		4
        /*0010*/ 	.word	0x00000000
	.align		4
        /*0014*/ 	.word	0xfffffffd
	.align		4
        /*0018*/ 	.word	0x00000000
	.align		4
        /*001c*/ 	.word	0xfffffffc


//--------------------- .text._Z6searchPfifPi     --------------------------
	.section	.text._Z6searchPfifPi,"ax",@progbits
	.align	128
        .global         _Z6searchPfifPi
        .type           _Z6searchPfifPi,@function
        .size           _Z6searchPfifPi,(.L_x_18 - _Z6searchPfifPi)
        .other          _Z6searchPfifPi,@"STO_CUDA_ENTRY STV_DEFAULT"
_Z6searchPfifPi:
.text._Z6searchPfifPi:
[----:B------:R-:W-:Y:S01]  /*0000*/  LDC R1, c[0x0][0x37c] ;  /* 0x0000df00ff017b82 */ /* 0x000fe20000000800 */
[----:B------:R-:W0:Y:S01]  /*0010*/  S2R R2, SR_TID.X ;  /* 0x0000000000027919 */ /* 0x000e220000002100 */
[----:B------:R-:W1:Y:S01]  /*0020*/  LDCU UR4, c[0x0][0x360] ;  /* 0x00006c00ff0477ac */ /* 0x000e620008000800 */
[----:B------:R-:W2:Y:S01]  /*0030*/  LDCU.64 UR6, c[0x0][0x358] ;  /* 0x00006b00ff0677ac */ /* 0x000ea20008000a00 */
[----:B-1----:R-:W-:Y:S01]  /*0040*/  I2FP.F32.U32 R3, UR4 ;  /* 0x0000000400037c45 */ /* 0x002fe20008201000 */
[----:B------:R-:W1:Y:S03]  /*0050*/  LDCU UR4, c[0x0][0x388] ;  /* 0x00007100ff0477ac */ /* 0x000e660008000800 */
[----:B------:R-:W3:Y:S01]  /*0060*/  MUFU.RCP R6, R3 ;  /* 0x0000000300067308 */ /* 0x000ee20000001000 */
[----:B0-----:R-:W-:Y:S02]  /*0070*/  ISETP.NE.AND P0, PT, R2, RZ, PT ;  /* 0x000000ff0200720c */ /* 0x001fe40003f05270 */
[----:B-1----:R-:W-:Y:S01]  /*0080*/  I2FP.F32.S32 R0, UR4 ;  /* 0x0000000400007c45 */ /* 0x002fe20008201400 */
[----:B---3--:R-:W-:-:S04]  /*0090*/  FFMA R7, -R3, R6, 1 ;  /* 0x3f80000003077423 */ /* 0x008fc80000000106 */
[----:B------:R-:W-:-:S06]  /*00a0*/  FFMA R7, R6, R7, R6 ;  /* 0x0000000706077223 */ /* 0x000fcc0000000006 */
[----:B------:R-:W2:Y:S01]  /*00b0*/  @!P0 LDC.64 R4, c[0x0][0x390] ;  /* 0x0000e400ff048b82 */ /* 0x000ea20000000a00 */
[----:B------:R-:W-:Y:S02]  /*00c0*/  @!P0 IMAD.MOV.U32 R9, RZ, RZ, -0x1 ;  /* 0xffffffffff098424 */ /* 0x000fe400078e00ff */
[----:B------:R-:W-:-:S04]  /*00d0*/  FFMA R6, R0, R7, RZ ;  /* 0x0000000700067223 */ /* 0x000fc800000000ff */
[----:B------:R-:W-:-:S04]  /*00e0*/  FFMA R8, -R3, R6, R0 ;  /* 0x0000000603087223 */ /* 0x000fc80000000100 */
[----:B------:R-:W-:Y:S01]  /*00f0*/  FFMA R6, R7, R8, R6 ;  /* 0x0000000807067223 */ /* 0x000fe20000000006 */
[----:B--2---:R0:W-:Y:S01]  /*0100*/  @!P0 STG.E desc[UR6][R4.64], R9 ;  /* 0x0000000904008986 */ /* 0x0041e2000c101906 */
[----:B------:R-:W-:Y:S06]  /*0110*/  BAR.SYNC.DEFER_BLOCKING 0x0 ;  /* 0x0000000000007b1d */ /* 0x000fec0000010000 */
[----:B------:R-:W1:Y:S02]  /*0120*/  FCHK P0, R0, R3 ;  /* 0x0000000300007302 */ /* 0x000e640000000000 */
[----:B01----:R-:W-:Y:S05]  /*0130*/  @!P0 BRA `(.L_x_0) ;  /* 0x00000000000c8947 */ /* 0x003fea0003800000 */
[----:B------:R-:W-:-:S07]  /*0140*/  MOV R8, 0x160 ;  /* 0x0000016000087802 */ /* 0x000fce0000000f00 */
[----:B------:R-:W-:Y:S05]  /*0150*/  CALL.REL.NOINC `($__internal_0_$__cuda_sm3x_div_rn_noftz_f32_slowpath) ;  /* 0x0000000000e87944 */ /* 0x000fea0003c00000 */
[----:B------:R-:W-:-:S07]  /*0160*/  IMAD.MOV.U32 R6, RZ, RZ, R0 ;  /* 0x000000ffff067224 */ /* 0x000fce00078e0000 */
.L_x_0:
[----:B------:R-:W0:Y:S01]  /*0170*/  F2I.CEIL.NTZ R7, R6 ;  /* 0x0000000600077305 */ /* 0x000e22000020b100 */
[----:B------:R-:W1:Y:S01]  /*0180*/  LDCU UR4, c[0x0][0x388] ;  /* 0x00007100ff0477ac */ /* 0x000e620008000800 */
[----:B------:R-:W2:Y:S01]  /*0190*/  LDCU UR8, c[0x0][0x388] ;  /* 0x00007100ff0877ac */ /* 0x000ea20008000800 */
[----:B0-----:R-:W-:-:S05]  /*01a0*/  IMAD R11, R7, R2, RZ ;  /* 0x00000002070b7224 */ /* 0x001fca00078e02ff */
[----:B-1----:R-:W-:-:S05]  /*01b0*/  VIADDMNMX R0, R11, R7, UR4, PT ;  /* 0x000000040b007e46 */ /* 0x002fca000b800107 */
[----:B------:R-:W-:-:S05]  /*01c0*/  VIADD R0, R0, 0xffffffff ;  /* 0xffffffff00007836 */ /* 0x000fca0000000000 */
[----:B------:R-:W-:-:S13]  /*01d0*/  ISETP.GT.AND P0, PT, R0, R11, PT ;  /* 0x0000000b0000720c */ /* 0x000fda0003f04270 */
[----:B--2---:R-:W-:Y:S05]  /*01e0*/  @!P0 BRA `(.L_x_1) ;  /* 0x0000000000a08947 */ /* 0x004fea0003800000 */
[----:B------:R-:W0:Y:S08]  /*01f0*/  LDC R6, c[0x0][0x38c] ;  /* 0x0000e300ff067b82 */ /* 0x000e300000000800 */
[----:B------:R-:W1:Y:S02]  /*0200*/  LDC.64 R4, c[0x0][0x380] ;  /* 0x0000e000ff047b82 */ /* 0x000e640000000a00 */
.L_x_5:
[----:B-1----:R-:W-:-:S06]  /*0210*/  IMAD.WIDE R8, R11, 0x4, R4 ;  /* 0x000000040b087825 */ /* 0x002fcc00078e0204 */
[----:B------:R-:W0:Y:S01]  /*0220*/  LDG.E R9, desc[UR6][R8.64] ;  /* 0x0000000608097981 */ /* 0x000e22000c1e1900 */
[----:B------:R1:W2:Y:S01]  /*0230*/  MUFU.RCP R12, R3 ;  /* 0x00000003000c7308 */ /* 0x0002a20000001000 */
[----:B0-----:R-:W-:-:S13]  /*0240*/  FSETP.GTU.AND P0, PT, R9, R6, PT ;  /* 0x000000060900720b */ /* 0x001fda0003f0c000 */
[----:B-12---:R-:W-:Y:S05]  /*0250*/  @P0 BRA `(.L_x_2) ;  /* 0x00000000001c0947 */ /* 0x006fea0003800000 */
[----:B------:R-:W-:-:S06]  /*0260*/  IMAD.WIDE R8, R0, 0x4, R4 ;  /* 0x0000000400087825 */ /* 0x000fcc00078e0204 */
[----:B------:R-:W2:Y:S02]  /*0270*/  LDG.E R9, desc[UR6][R8.64] ;  /* 0x0000000608097981 */ /* 0x000ea4000c1e1900 */
[----:B--2---:R-:W-:-:S13]  /*0280*/  FSETP.GE.AND P0, PT, R9, R6, PT ;  /* 0x000000060900720b */ /* 0x004fda0003f06000 */
[----:B------:R-:W0:Y:S01]  /*0290*/  @P0 S2R R13, SR_CgaCtaId ;  /* 0x00000000000d0919 */ /* 0x000e220000008800 */
[----:B------:R-:W-:-:S04]  /*02a0*/  @P0 MOV R0, 0x400 ;  /* 0x0000040000000802 */ /* 0x000fc80000000f00 */
[----:B0-----:R-:W-:-:S05]  /*02b0*/  @P0 LEA R0, R13, R0, 0x18 ;  /* 0x000000000d000211 */ /* 0x001fca00078ec0ff */
[----:B------:R0:W-:Y:S02]  /*02c0*/  @P0 STS [R0], R11 ;  /* 0x0000000b00000388 */ /* 0x0001e40000000800 */
.L_x_2:
[----:B------:R-:W-:Y:S01]  /*02d0*/  I2FP.F32.S32 R10, R7 ;  /* 0x00000007000a7245 */ /* 0x000fe20000201400 */
[----:B------:R-:W-:Y:S01]  /*02e0*/  FFMA R9, -R3, R12, 1 ;  /* 0x3f80000003097423 */ /* 0x000fe2000000010c */
[----:B------:R-:W-:Y:S05]  /*02f0*/  WARPSYNC.ALL ;  /* 0x0000000000007948 */ /* 0x000fea0003800000 */
[----:B------:R-:W-:Y:S01]  /*0300*/  BAR.SYNC.DEFER_BLOCKING 0x0 ;  /* 0x0000000000007b1d */ /* 0x000fe20000010000 */
[----:B0-----:R-:W-:-:S04]  /*0310*/  FFMA R0, R12, R9, R12 ;  /* 0x000000090c007223 */ /* 0x001fc8000000000c */
[----:B------:R-:W-:Y:S01]  /*0320*/  FFMA R7, R0, R10, RZ ;  /* 0x0000000a00077223 */ /* 0x000fe200000000ff */
[----:B------:R-:W0:Y:S01]  /*0330*/  FCHK P0, R10, R3 ;  /* 0x000000030a007302 */ /* 0x000e220000000000 */
[----:B------:R-:W-:Y:S02]  /*0340*/  BSSY.RECONVERGENT B0, `(.L_x_3) ;  /* 0x0000008000007945 */ /* 0x000fe40003800200 */
[----:B------:R-:W-:-:S04]  /*0350*/  FFMA R8, -R3, R7, R10 ;  /* 0x0000000703087223 */ /* 0x000fc8000000010a */
[----:B------:R-:W-:Y:S01]  /*0360*/  FFMA R7, R0, R8, R7 ;  /* 0x0000000800077223 */ /* 0x000fe20000000007 */
[----:B0-----:R-:W-:Y:S06]  /*0370*/  @!P0 BRA `(.L_x_4) ;  /* 0x0000000000108947 */ /* 0x001fec0003800000 */
[----:B------:R-:W-:Y:S01]  /*0380*/  IMAD.MOV.U32 R0, RZ, RZ, R10 ;  /* 0x000000ffff007224 */ /* 0x000fe200078e000a */
[----:B------:R-:W-:-:S07]  /*0390*/  MOV R8, 0x3b0 ;  /* 0x000003b000087802 */ /* 0x000fce0000000f00 */
[----:B------:R-:W-:Y:S05]  /*03a0*/  CALL.REL.NOINC `($__internal_0_$__cuda_sm3x_div_rn_noftz_f32_slowpath) ;  /* 0x0000000000547944 */ /* 0x000fea0003c00000 */
[----:B------:R-:W-:-:S07]  /*03b0*/  IMAD.MOV.U32 R7, RZ, RZ, R0 ;  /* 0x000000ffff077224 */ /* 0x000fce00078e0000 */
.L_x_4:
[----:B------:R-:W-:Y:S05]  /*03c0*/  BSYNC.RECONVERGENT B0 ;  /* 0x0000000000007941 */ /* 0x000fea0003800200 */
.L_x_3:
[----:B------:R-:W0:Y:S01]  /*03d0*/  S2UR UR5, SR_CgaCtaId ;  /* 0x00000000000579c3 */ /* 0x000e220000008800 */
[----:B------:R-:W-:Y:S01]  /*03e0*/  UMOV UR4, 0x400 ;  /* 0x0000040000047882 */ /* 0x000fe20000000000 */
[----:B------:R-:W1:Y:S01]  /*03f0*/  F2I.CEIL.NTZ R7, R7 ;  /* 0x0000000700077305 */ /* 0x000e62000020b100 */
[----:B0-----:R-:W-:-:S09]  /*0400*/  ULEA UR4, UR5, UR4, 0x18 ;  /* 0x0000000405047291 */ /* 0x001fd2000f8ec0ff */
[----:B------:R-:W1:Y:S02]  /*0410*/  LDS R11, [UR4] ;  /* 0x00000004ff0b7984 */ /* 0x000e640008000800 */
[----:B-1----:R-:W-:-:S05]  /*0420*/  IMAD R11, R7, R2, R11 ;  /* 0x00000002070b7224 */ /* 0x002fca00078e020b */
[----:B------:R-:W-:-:S05]  /*0430*/  VIADDMNMX R0, R11, R7, UR8, PT ;  /* 0x000000080b007e46 */ /* 0x000fca000b800107 */
[----:B------:R-:W-:-:S05]  /*0440*/  VIADD R0, R0, 0xffffffff ;  /* 0xffffffff00007836 */ /* 0x000fca0000000000 */
[----:B------:R-:W-:-:S13]  /*0450*/  ISETP.GT.AND P0, PT, R0, R11, PT ;  /* 0x0000000b0000720c */ /* 0x000fda0003f04270 */
[----:B------:R-:W-:Y:S05]  /*0460*/  @P0 BRA `(.L_x_5) ;  /* 0xfffffffc00680947 */ /* 0x000fea000383ffff */
.L_x_1:
[----:B------:R-:W0:Y:S01]  /*0470*/  LDC.64 R2, c[0x0][0x380] ;  /* 0x0000e000ff027b82 */ /* 0x000e220000000a00 */
[----:B------:R-:W1:Y:S01]  /*0480*/  LDCU UR4, c[0x0][0x38c] ;  /* 0x00007180ff0477ac */ /* 0x000e620008000800 */
[----:B0-----:R-:W-:-:S06]  /*0490*/  IMAD.WIDE R2, R11, 0x4, R2 ;  /* 0x000000040b027825 */ /* 0x001fcc00078e0202 */
[----:B------:R-:W1:Y:S02]  /*04a0*/  LDG.E R2, desc[UR6][R2.64] ;  /* 0x0000000602027981 */ /* 0x000e64000c1e1900 */
[----:B-1----:R-:W-:-:S13]  /*04b0*/  FSETP.NEU.AND P0, PT, R2, UR4, PT ;  /* 0x0000000402007c0b */ /* 0x002fda000bf0d000 */
[----:B------:R-:W-:Y:S05]  /*04c0*/  @P0 EXIT ;  /* 0x000000000000094d */ /* 0x000fea0003800000 */
[----:B------:R-:W0:Y:S02]  /*04d0*/  LDC.64 R2, c[0x0][0x390] ;  /* 0x0000e400ff027b82 */ /* 0x000e240000000a00 */
[----:B0-----:R-:W-:Y:S01]  /*04e0*/  STG.E desc[UR6][R2.64], R11 ;  /* 0x0000000b02007986 */ /* 0x001fe2000c101906 */
[----:B------:R-:W-:Y:S05]  /*04f0*/  EXIT ;  /* 0x000000000000794d */ /* 0x000fea0003800000 */
        .weak           $__internal_0_$__cuda_sm3x_div_rn_noftz_f32_slowpath
        .type           $__internal_0_$__cuda_sm3x_div_rn_noftz_f32_slowpath,@function
        .size           $__internal_0_$__cuda_sm3x_div_rn_noftz_f32_slowpath,(.L_x_18 - $__internal_0_$__cuda_sm3x_div_rn_noftz_f32_slowpath)
$__internal_0_$__cuda_sm3x_div_rn_noftz_f32_slowpath:
[--C-:B------:R-:W-:Y:S01]  /*0500*/  SHF.R.U32.HI R9, RZ, 0x17, R3.reuse ;  /* 0x00000017ff097819 */ /* 0x100fe20000011603 */
[----:B------:R-:W-:Y:S01]  /*0510*/  BSSY.RECONVERGENT B1, `(.L_x_6) ;  /* 0x0000063000017945 */ /* 0x000fe20003800200 */
[----:B------:R-:W-:Y:S02]  /*0520*/  SHF.R.U32.HI R7, RZ, 0x17, R0 ;  /* 0x00000017ff077819 */ /* 0x000fe40000011600 */
[----:B------:R-:W-:Y:S01]  /*0530*/  LOP3.LUT R14, R9, 0xff, RZ, 0xc0, !PT ;  /* 0x000000ff090e7812 */ /* 0x000fe200078ec0ff */
[----:B------:R-:W-:Y:S01]  /*0540*/  IMAD.MOV.U32 R9, RZ, RZ, R3 ;  /* 0x000000ffff097224 */ /* 0x000fe200078e0003 */
[----:B------:R-:W-:-:S03]  /*0550*/  LOP3.LUT R12, R7, 0xff, RZ, 0xc0, !PT ;  /* 0x000000ff070c7812 */ /* 0x000fc600078ec0ff */
[----:B------:R-:W-:Y:S02]  /*0560*/  VIADD R11, R14, 0xffffffff ;  /* 0xffffffff0e0b7836 */ /* 0x000fe40000000000 */
[----:B------:R-:W-:-:S03]  /*0570*/  VIADD R10, R12, 0xffffffff ;  /* 0xffffffff0c0a7836 */ /* 0x000fc60000000000 */
[----:B------:R-:W-:-:S04]  /*0580*/  ISETP.GT.U32.AND P0, PT, R11, 0xfd, PT ;  /* 0x000000fd0b00780c */ /* 0x000fc80003f04070 */
[----:B------:R-:W-:-:S13]  /*0590*/  ISETP.GT.U32.OR P0, PT, R10, 0xfd, P0 ;  /* 0x000000fd0a00780c */ /* 0x000fda0000704470 */
[----:B------:R-:W-:Y:S01]  /*05a0*/  @!P0 IMAD.MOV.U32 R7, RZ, RZ, RZ ;  /* 0x000000ffff078224 */ /* 0x000fe200078e00ff */
[----:B------:R-:W-:Y:S06]  /*05b0*/  @!P0 BRA `(.L_x_7) ;  /* 0x00000000005c8947 */ /* 0x000fec0003800000 */
[----:B------:R-:W-:Y:S02]  /*05c0*/  FSETP.GTU.FTZ.AND P0, PT, |R0|, +INF , PT ;  /* 0x7f8000000000780b */ /* 0x000fe40003f1c200 */
[----:B------:R-:W-:-:S04]  /*05d0*/  FSETP.GTU.FTZ.AND P1, PT, |R3|, +INF , PT ;  /* 0x7f8000000300780b */ /* 0x000fc80003f3c200 */
[----:B------:R-:W-:-:S13]  /*05e0*/  PLOP3.LUT P0, PT, P0, P1, PT, 0xf8, 0x8f ;  /* 0x00000000008f781c */ /* 0x000fda0000703f70 */
[----:B------:R-:W-:Y:S05]  /*05f0*/  @P0 BRA `(.L_x_8) ;  /* 0x00000004004c0947 */ /* 0x000fea0003800000 */
[----:B------:R-:W-:-:S13]  /*0600*/  LOP3.LUT P0, RZ, R9, 0x7fffffff, R0, 0xc8, !PT ;  /* 0x7fffffff09ff7812 */ /* 0x000fda000780c800 */
[----:B------:R-:W-:Y:S05]  /*0610*/  @!P0 BRA `(.L_x_9) ;  /* 0x00000004003c8947 */ /* 0x000fea0003800000 */
[C---:B------:R-:W-:Y:S02]  /*0620*/  FSETP.NEU.FTZ.AND P2, PT, |R0|.reuse, +INF , PT ;  /* 0x7f8000000000780b */ /* 0x040fe40003f5d200 */
[----:B------:R-:W-:Y:S02]  /*0630*/  FSETP.NEU.FTZ.AND P1, PT, |R3|, +INF , PT ;  /* 0x7f8000000300780b */ /* 0x000fe40003f3d200 */
[----:B------:R-:W-:-:S11]  /*0640*/  FSETP.NEU.FTZ.AND P0, PT, |R0|, +INF , PT ;  /* 0x7f8000000000780b */ /* 0x000fd60003f1d200 */
[----:B------:R-:W-:Y:S05]  /*0650*/  @!P1 BRA !P2, `(.L_x_9) ;  /* 0x00000004002c9947 */ /* 0x000fea0005000000 */
[----:B------:R-:W-:-:S04]  /*0660*/  LOP3.LUT P2, RZ, R0, 0x7fffffff, RZ, 0xc0, !PT ;  /* 0x7fffffff00ff7812 */ /* 0x000fc8000784c0ff */
[----:B------:R-:W-:-:S13]  /*0670*/  PLOP3.LUT P1, PT, P1, P2, PT, 0x2f, 0xf2 ;  /* 0x0000000000f2781c */ /* 0x000fda0000f24577 */
[----:B------:R-:W-:Y:S05]  /*0680*/  @P1 BRA `(.L_x_10) ;  /* 0x0000000400181947 */ /* 0x000fea0003800000 */
[----:B------:R-:W-:-:S04]  /*0690*/  LOP3.LUT P1, RZ, R9, 0x7fffffff, RZ, 0xc0, !PT ;  /* 0x7fffffff09ff7812 */ /* 0x000fc8000782c0ff */
[----:B------:R-:W-:-:S13]  /*06a0*/  PLOP3.LUT P0, PT, P0, P1, PT, 0x2f, 0xf2 ;  /* 0x0000000000f2781c */ /* 0x000fda0000702577 */
[----:B------:R-:W-:Y:S05]  /*06b0*/  @P0 BRA `(.L_x_11) ;  /* 0x0000000400000947 */ /* 0x000fea0003800000 */
[----:B------:R-:W-:Y:S02]  /*06c0*/  ISETP.GE.AND P0, PT, R10, RZ, PT ;  /* 0x000000ff0a00720c */ /* 0x000fe40003f06270 */
[----:B------:R-:W-:-:S11]  /*06d0*/  ISETP.GE.AND P1, PT, R11, RZ, PT ;  /* 0x000000ff0b00720c */ /* 0x000fd60003f26270 */
[----:B------:R-:W-:Y:S02]  /*06e0*/  @P0 IMAD.MOV.U32 R7, RZ, RZ, RZ ;  /* 0x000000ffff070224 */ /* 0x000fe400078e00ff */
[----:B------:R-:W-:Y:S01]  /*06f0*/  @!P0 FFMA R0, R0, 1.84467440737095516160e+19, RZ ;  /* 0x5f80000000008823 */ /* 0x000fe200000000ff */
[----:B------:R-:W-:Y:S02]  /*0700*/  @!P0 IMAD.MOV.U32 R7, RZ, RZ, -0x40 ;  /* 0xffffffc0ff078424 */ /* 0x000fe400078e00ff */
[----:B------:R-:W-:Y:S02]  /*0710*/  @!P1 FFMA R9, R3, 1.84467440737095516160e+19, RZ ;  /* 0x5f80000003099823 */ /* 0x000fe400000000ff */
[----:B------:R-:W-:-:S07]  /*0720*/  @!P1 VIADD R7, R7, 0x40 ;  /* 0x0000004007079836 */ /* 0x000fce0000000000 */
.L_x_7:
[----:B------:R-:W-:Y:S01]  /*0730*/  LEA R10, R14, 0xc0800000, 0x17 ;  /* 0xc08000000e0a7811 */ /* 0x000fe200078eb8ff */
[----:B------:R-:W-:Y:S04]  /*0740*/  BSSY.RECONVERGENT B2, `(.L_x_12) ;  /* 0x0000036000027945 */ /* 0x000fe80003800200 */
[----:B------:R-:W-:Y:S02]  /*0750*/  IMAD.IADD R10, R9, 0x1, -R10 ;  /* 0x00000001090a7824 */ /* 0x000fe400078e0a0a */
[----:B------:R-:W-:Y:S02]  /*0760*/  VIADD R9, R12, 0xffffff81 ;  /* 0xffffff810c097836 */ /* 0x000fe40000000000 */
[----:B------:R0:W1:Y:S01]  /*0770*/  MUFU.RCP R11, R10 ;  /* 0x0000000a000b7308 */ /* 0x0000620000001000 */
[----:B------:R-:W-:Y:S01]  /*0780*/  FADD.FTZ R13, -R10, -RZ ;  /* 0x800000ff0a0d7221 */ /* 0x000fe20000010100 */
[C---:B------:R-:W-:Y:S01]  /*0790*/  IMAD R0, R9.reuse, -0x800000, R0 ;  /* 0xff80000009007824 */ /* 0x040fe200078e0200 */
[----:B0-----:R-:W-:-:S05]  /*07a0*/  IADD3 R10, PT, PT, R9, 0x7f, -R14 ;  /* 0x0000007f090a7810 */ /* 0x001fca0007ffe80e */
[----:B------:R-:W-:Y:S02]  /*07b0*/  IMAD.IADD R10, R10, 0x1, R7 ;  /* 0x000000010a0a7824 */ /* 0x000fe400078e0207 */
[----:B-1----:R-:W-:-:S04]  /*07c0*/  FFMA R12, R11, R13, 1 ;  /* 0x3f8000000b0c7423 */ /* 0x002fc8000000000d */
[----:B------:R-:W-:-:S04]  /*07d0*/  FFMA R16, R11, R12, R11 ;  /* 0x0000000c0b107223 */ /* 0x000fc8000000000b */
[----:B------:R-:W-:-:S04]  /*07e0*/  FFMA R11, R0, R16, RZ ;  /* 0x00000010000b7223 */ /* 0x000fc800000000ff */
[----:B------:R-:W-:-:S04]  /*07f0*/  FFMA R12, R13, R11, R0 ;  /* 0x0000000b0d0c7223 */ /* 0x000fc80000000000 */
[----:B------:R-:W-:-:S04]  /*0800*/  FFMA R11, R16, R12, R11 ;  /* 0x0000000c100b7223 */ /* 0x000fc8000000000b */
[----:B------:R-:W-:-:S04]  /*0810*/  FFMA R12, R13, R11, R0 ;  /* 0x0000000b0d0c7223 */ /* 0x000fc80000000000 */
[----:B------:R-:W-:-:S05]  /*0820*/  FFMA R0, R16, R12, R11 ;  /* 0x0000000c10007223 */ /* 0x000fca000000000b */
[----:B------:R-:W-:-:S04]  /*0830*/  SHF.R.U32.HI R9, RZ, 0x17, R0 ;  /* 0x00000017ff097819 */ /* 0x000fc80000011600 */
[----:B------:R-:W-:-:S05]  /*0840*/  LOP3.LUT R9, R9, 0xff, RZ, 0xc0, !PT ;  /* 0x000000ff09097812 */ /* 0x000fca00078ec0ff */
[----:B------:R-:W-:-:S04]  /*0850*/  IMAD.IADD R13, R9, 0x1, R10 ;  /* 0x00000001090d7824 */ /* 0x000fc800078e020a */
[----:B------:R-:W-:-:S05]  /*0860*/  VIADD R7, R13, 0xffffffff ;  /* 0xffffffff0d077836 */ /* 0x000fca0000000000 */
[----:B------:R-:W-:-:S13]  /*0870*/  ISETP.GE.U32.AND P0, PT, R7, 0xfe, PT ;  /* 0x000000fe0700780c */ /* 0x000fda0003f06070 */
[----:B------:R-:W-:Y:S05]  /*0880*/  @!P0 BRA `(.L_x_13) ;  /* 0x0000000000808947 */ /* 0x000fea0003800000 */
[----:B------:R-:W-:-:S13]  /*0890*/  ISETP.GT.AND P0, PT, R13, 0xfe, PT ;  /* 0x000000fe0d00780c */ /* 0x000fda0003f04270 */
[----:B------:R-:W-:Y:S05]  /*08a0*/  @P0 BRA `(.L_x_14) ;  /* 0x00000000006c0947 */ /* 0x000fea0003800000 */
[----:B------:R-:W-:-:S13]  /*08b0*/  ISETP.GE.AND P0, PT, R13, 0x1, PT ;  /* 0x000000010d00780c */ /* 0x000fda0003f06270 */
[----:B------:R-:W-:Y:S05]  /*08c0*/  @P0 BRA `(.L_x_15) ;  /* 0x0000000000740947 */ /* 0x000fea0003800000 */
[----:B------:R-:W-:Y:S02]  /*08d0*/  ISETP.GE.AND P0, PT, R13, -0x18, PT ;  /* 0xffffffe80d00780c */ /* 0x000fe40003f06270 */
[----:B------:R-:W-:-:S11]  /*08e0*/  LOP3.LUT R0, R0, 0x80000000, RZ, 0xc0, !PT ;  /* 0x8000000000007812 */ /* 0x000fd600078ec0ff */
[----:B------:R-:W-:Y:S05]  /*08f0*/  @!P0 BRA `(.L_x_15) ;  /* 0x0000000000688947 */ /* 0x000fea0003800000 */
[CCC-:B------:R-:W-:Y:S01]  /*0900*/  FFMA.RZ R7, R16.reuse, R12.reuse, R11.reuse ;  /* 0x0000000c10077223 */ /* 0x1c0fe2000000c00b */
[CCC-:B------:R-:W-:Y:S01]  /*0910*/  FFMA.RM R10, R16.reuse, R12.reuse, R11.reuse ;  /* 0x0000000c100a7223 */ /* 0x1c0fe2000000400b */
[C---:B------:R-:W-:Y:S02]  /*0920*/  ISETP.NE.AND P2, PT, R13.reuse, RZ, PT ;  /* 0x000000ff0d00720c */ /* 0x040fe40003f45270 */
[----:B------:R-:W-:Y:S02]  /*0930*/  ISETP.NE.AND P1, PT, R13, RZ, PT ;  /* 0x000000ff0d00720c */ /* 0x000fe40003f25270 */
[----:B------:R-:W-:Y:S01]  /*0940*/  LOP3.LUT R9, R7, 0x7fffff, RZ, 0xc0, !PT ;  /* 0x007fffff07097812 */ /* 0x000fe200078ec0ff */
[----:B------:R-:W-:Y:S01]  /*0950*/  FFMA.RP R7, R16, R12, R11 ;  /* 0x0000000c10077223 */ /* 0x000fe2000000800b */
[----:B------:R-:W-:Y:S02]  /*0960*/  VIADD R12, R13, 0x20 ;  /* 0x000000200d0c7836 */ /* 0x000fe40000000000 */
[----:B------:R-:W-:Y:S01]  /*0970*/  LOP3.LUT R9, R9, 0x800000, RZ, 0xfc, !PT ;  /* 0x0080000009097812 */ /* 0x000fe200078efcff */
[----:B------:R-:W-:Y:S01]  /*0980*/  IMAD.MOV R11, RZ, RZ, -R13 ;  /* 0x000000ffff0b7224 */ /* 0x000fe200078e0a0d */
[----:B------:R-:W-:-:S02]  /*0990*/  FSETP.NEU.FTZ.AND P0, PT, R7, R10, PT ;  /* 0x0000000a0700720b */ /* 0x000fc40003f1d000 */
[----:B------:R-:W-:Y:S02]  /*09a0*/  SHF.L.U32 R12, R9, R12, RZ ;  /* 0x0000000c090c7219 */ /* 0x000fe400000006ff */
[----:B------:R-:W-:Y:S02]  /*09b0*/  SEL R10, R11, RZ, P2 ;  /* 0x000000ff0b0a7207 */ /* 0x000fe40001000000 */
[----:B------:R-:W-:Y:S02]  /*09c0*/  ISETP.NE.AND P1, PT, R12, RZ, P1 ;  /* 0x000000ff0c00720c */ /* 0x000fe40000f25270 */
[----:B------:R-:W-:Y:S02]  /*09d0*/  SHF.R.U32.HI R10, RZ, R10, R9 ;  /* 0x0000000aff0a7219 */ /* 0x000fe40000011609 */
[----:B------:R-:W-:Y:S02]  /*09e0*/  PLOP3.LUT P0, PT, P0, P1, PT, 0xf8, 0x8f ;  /* 0x00000000008f781c */ /* 0x000fe40000703f70 */
[----:B------:R-:W-:-:S02]  /*09f0*/  SHF.R.U32.HI R12, RZ, 0x1, R10 ;  /* 0x00000001ff0c7819 */ /* 0x000fc4000001160a */
[----:B------:R-:W-:-:S04]  /*0a00*/  SEL R7, RZ, 0x1, !P0 ;  /* 0x00000001ff077807 */ /* 0x000fc80004000000 */
[----:B------:R-:W-:-:S04]  /*0a10*/  LOP3.LUT R7, R7, 0x1, R12, 0xf8, !PT ;  /* 0x0000000107077812 */ /* 0x000fc800078ef80c */
[----:B------:R-:W-:-:S05]  /*0a20*/  LOP3.LUT R7, R7, R10, RZ, 0xc0, !PT ;  /* 0x0000000a07077212 */ /* 0x000fca00078ec0ff */
[----:B------:R-:W-:-:S05]  /*0a30*/  IMAD.IADD R7, R12, 0x1, R7 ;  /* 0x000000010c077824 */ /* 0x000fca00078e0207 */
[----:B------:R-:W-:Y:S01]  /*0a40*/  LOP3.LUT R0, R7, R0, RZ, 0xfc, !PT ;  /* 0x0000000007007212 */ /* 0x000fe200078efcff */
[----:B------:R-:W-:Y:S06]  /*0a50*/  BRA `(.L_x_15) ;  /* 0x0000000000107947 */ /* 0x000fec0003800000 */
.L_x_14:
[----:B------:R-:W-:-:S04]  /*0a60*/  LOP3.LUT R0, R0, 0x80000000, RZ, 0xc0, !PT ;  /* 0x8000000000007812 */ /* 0x000fc800078ec0ff */
[----:B------:R-:W-:Y:S01]  /*0a70*/  LOP3.LUT R0, R0, 0x7f800000, RZ, 0xfc, !PT ;  /* 0x7f80000000007812 */ /* 0x000fe200078efcff */
[----:B------:R-:W-:Y:S06]  /*0a80*/  BRA `(.L_x_15) ;  /* 0x0000000000047947 */ /* 0x000fec0003800000 */
.L_x_13:
[----:B------:R-:W-:-:S07]  /*0a90*/  IMAD R0, R10, 0x800000, R0 ;  /* 0x008000000a007824 */ /* 0x000fce00078e0200 */
.L_x_15:
[----:B------:R-:W-:Y:S05]  /*0aa0*/  BSYNC.RECONVERGENT B2 ;  /* 0x0000000000027941 */ /* 0x000fea0003800200 */
.L_x_12:
[----:B------:R-:W-:Y:S05]  /*0ab0*/  BRA `(.L_x_16) ;  /* 0x0000000000207947 */ /* 0x000fea0003800000 */
.L_x_11:
[----:B------:R-:W-:-:S04]  /*0ac0*/  LOP3.LUT R0, R9, 0x80000000, R0, 0x48, !PT ;  /* 0x8000000009007812 */ /* 0x000fc800078e4800 */
[----:B------:R-:W-:Y:S01]  /*0ad0*/  LOP3.LUT R0, R0, 0x7f800000, RZ, 0xfc, !PT ;  /* 0x7f80000000007812 */ /* 0x000fe200078efcff */
[----:B------:R-:W-:Y:S06]  /*0ae0*/  BRA `(.L_x_16) ;  /* 0x0000000000147947 */ /* 0x000fec0003800000 */
.L_x_10:
[----:B------:R-:W-:Y:S01]  /*0af0*/  LOP3.LUT R0, R9, 0x80000000, R0, 0x48, !PT ;  /* 0x8000000009007812 */ /* 0x000fe200078e4800 */
[----:B------:R-:W-:Y:S06]  /*0b00*/  BRA `(.L_x_16) ;  /* 0x00000000000c7947 */ /* 0x000fec0003800000 */
.L_x_9:
[----:B------:R-:W0:Y:S01]  /*0b10*/  MUFU.RSQ R0, -QNAN ;  /* 0xffc0000000007908 */ /* 0x000e220000001400 */
[----:B------:R-:W-:Y:S05]  /*0b20*/  BRA `(.L_x_16) ;  /* 0x0000000000047947 */ /* 0x000fea0003800000 */
.L_x_8:
[----:B------:R-:W-:-:S07]  /*0b30*/  FADD.FTZ R0, R0, R3 ;  /* 0x0000000300007221 */ /* 0x000fce0000010000 */
.L_x_16:
[----:B------:R-:W-:Y:S05]  /*0b40*/  BSYNC.RECONVERGENT B1 ;  /* 0x0000000000017941 */ /* 0x000fea0003800200 */
.L_x_6:
[----:B------:R-:W-:-:S04]  /*0b50*/  IMAD.MOV.U32 R9, RZ, RZ, 0x0 ;  /* 0x00000000ff097424 */ /* 0x000fc800078e00ff */
[----:B0-----:R-:W-:Y:S05]  /*0b60*/  RET.REL.NODEC R8 `(_Z6searchPfifPi) ;  /* 0xfffffff408247950 */ /* 0x001fea0003c3ffff */
.L_x_17:
[----:B------:R-:W-:-:S00]  /*0b70*/  BRA `(.L_x_17) ;  /* 0xfffffffc00fc7947 */ /* 0x000fc0000383ffff */
[----:B------:R-:W-:-:S00]  /*0b80*/  NOP ;  /* 0x0000000000007918 */ /* 0x000fc00000000000 */
[----:B------:R-:W-:-:S00]  /*0b90*/  NOP ;  /* 0x0000000000007918 */ /* 0x000fc00000000000 */
[----:B------:R-:W-:-:S00]  /*0ba0*/  NOP ;  /* 0x0000000000007918 */ /* 0x000fc00000000000 */
[----:B------:R-:W-:-:S00]  /*0bb0*/  NOP ;  /* 0x0000000000007918 */ /* 0x000fc00000000000 */
[----:B------:R-:W-:-:S00]  /*0bc0*/  NOP ;  /* 0x0000000000007918 */ /* 0x000fc00000000000 */
[----:B------:R-:W-:-:S00]  /*0bd0*/  NOP ;  /* 0x0000000000007918 */ /* 0x000fc00000000000 */
[----:B------:R-:W-:-:S00]  /*0be0*/  NOP ;  /* 0x0000000000007918 */ /* 0x000fc00000000000 */
[----:B------:R-:W-:-:S00]  /*0bf0*/  NOP ;  /* 0x0000000000007918 */ /* 0x000fc00000000000 */
.L_x_18:


//--------------------- .nv.shared._Z6searchPfifPi --------------------------
	.section	.nv.shared._Z6searchPfifPi,"aw",@nobits
	.sectionflags	@""
	.align	4
.nv.shared._Z6searchPfifPi:
	.zero		1028


//--------------------- .nv.shared.reserved.0     --------------------------
	.section	.nv.shared.reserved.0,"aw",@nobits
	.weak		__nv_reservedSMEM_offset_0_alias
	.size		__nv_reservedSMEM_offset_0_alias, 0, 64
	.other		__nv_reservedSMEM_offset_0_alias,@"STO_CUDA_RESERVED_SHARED STV_DEFAULT"
__nv_reservedSMEM_offset_0_alias:
	.zero		0
	.zero		64


//--------------------- .nv.constant0._Z6searchPfifPi --------------------------
	.section	.nv.constant0._Z6searchPfifPi,"a",@progbits
	.sectionflags	@""
	.align	4
.nv.constant0._Z6searchPfifPi:
	.zero		920


//--------------------- SYMBOLS --------------------------

	.type		.nv.reservedSmem.offset0,@object
	.size		.nv.reservedSmem.offset0,0x4
	.type		.nv.reservedSmem.cap,@object
	.size		.nv.reservedSmem.cap,0x4
